	.target	sm_90a

	.elftype	@"ET_EXEC"


//--------------------- .note.nv.tkinfo           --------------------------
	.section	.note.nv.tkinfo,"",@"SHT_NOTE"
	.sectionflags	@"SHF_NOTE_NV_TKINFO"
	.tkinfo
        /*0018*/ 	.word	0x00000002
        /*0030*/ 	.string	""
        /*0030*/ 	.string	"ptxas"
        /*0030*/ 	.string	"Cuda compilation tools, release 13.0, V13.0.88"
        /*0030*/ 	.string	"Build cuda_13.0.r13.0/compiler.36424714_0"
        /*0030*/ 	.string	"-arch sm_90a -m 64 "



//--------------------- .note.nv.cuinfo           --------------------------
	.section	.note.nv.cuinfo,"",@"SHT_NOTE"
	.sectionflags	@"SHF_NOTE_NV_CUINFO"
        /*0018*/ 	.short	0x0002
        /*001a*/ 	.short	0x005a
        /*001c*/ 	.short	0x0082
	.zero		2


//--------------------- .nv.info                  --------------------------
	.section	.nv.info,"",@"SHT_CUDA_INFO"
	.align	4


	//----- nvinfo : EIATTR_REGCOUNT
	.align		4
        /*0000*/ 	.byte	0x04, 0x2f
        /*0002*/ 	.short	(.L_29 - .L_28)
	.align		4
.L_28:
        /*0004*/ 	.word	index@(_Z12clear_kernelP6__halfii)
        /*0008*/ 	.word	0x00000006


	//----- nvinfo : EIATTR_FRAME_SIZE
	.align		4
.L_29:
        /*000c*/ 	.byte	0x04, 0x11
        /*000e*/ 	.short	(.L_31 - .L_30)
	.align		4
.L_30:
        /*0010*/ 	.word	index@(_Z12clear_kernelP6__halfii)
        /*0014*/ 	.word	0x00000000


	//----- nvinfo : EIATTR_MIN_STACK_SIZE
	.align		4
.L_31:
        /*0018*/ 	.byte	0x04, 0x12
        /*001a*/ 	.short	(.L_33 - .L_32)
	.align		4
.L_32:
        /*001c*/ 	.word	index@(_Z12clear_kernelP6__halfii)
        /*0020*/ 	.word	0x00000000
.L_33:


//--------------------- .nv.compat                --------------------------
	.section	.nv.compat,"",@"SHT_CUDA_COMPAT_INFO"
	.align	4
        /*0000*/ 	.byte	0x02, 0x09, 0x01, 0x00, 0x02, 0x02, 0x01, 0x00, 0x02, 0x05, 0x05, 0x00, 0x03, 0x07, 0x01, 0x01
        /*0010*/ 	.byte	0x02, 0x03, 0x00, 0x00, 0x02, 0x06, 0x01, 0x00, 0x04, 0x0b, 0x08, 0x00, 0x00, 0x00, 0x00, 0x00
        /*0020*/ 	.byte	0x00, 0x00, 0x00, 0x00


//--------------------- .nv.info._Z12clear_kernelP6__halfii --------------------------
	.section	.nv.info._Z12clear_kernelP6__halfii,"",@"SHT_CUDA_INFO"
	.sectionflags	@""
	.align	4


	//----- nvinfo : EIATTR_CUDA_API_VERSION
	.align		4
        /*0000*/ 	.byte	0x04, 0x37
        /*0002*/ 	.short	(.L_35 - .L_34)
.L_34:
        /*0004*/ 	.word	0x00000082


	//----- nvinfo : EIATTR_KPARAM_INFO
	.align		4
.L_35:
        /*0008*/ 	.byte	0x04, 0x17
        /*000a*/ 	.short	(.L_37 - .L_36)
.L_36:
        /*000c*/ 	.word	0x00000000
        /*0010*/ 	.short	0x0002
        /*0012*/ 	.short	0x000c
        /*0014*/ 	.byte	0x00, 0xf0, 0x11, 0x00


	//----- nvinfo : EIATTR_KPARAM_INFO
	.align		4
.L_37:
        /*0018*/ 	.byte	0x04, 0x17
        /*001a*/ 	.short	(.L_39 - .L_38)
.L_38:
        /*001c*/ 	.word	0x00000000
        /*0020*/ 	.short	0x0001
        /*0022*/ 	.short	0x0008
        /*0024*/ 	.byte	0x00, 0xf0, 0x11, 0x00


	//----- nvinfo : EIATTR_KPARAM_INFO
	.align		4
.L_39:
        /*0028*/ 	.byte	0x04, 0x17
        /*002a*/ 	.short	(.L_41 - .L_40)
.L_40:
        /*002c*/ 	.word	0x00000000
        /*0030*/ 	.short	0x0000
        /*0032*/ 	.short	0x0000
        /*0034*/ 	.byte	0x00, 0xf0, 0x21, 0x00


	//----- nvinfo : EIATTR_SPARSE_MMA_MASK
	.align		4
.L_41:
        /*0038*/ 	.byte	0x03, 0x50
        /*003a*/ 	.short	0x0000


	//----- nvinfo : EIATTR_MAXREG_COUNT
	.align		4
        /*003c*/ 	.byte	0x03, 0x1b
        /*003e*/ 	.short	0x00ff


	//----- nvinfo : EIATTR_MERCURY_ISA_VERSION
	.align		4
        /*0040*/ 	.byte	0x03, 0x5f
        /*0042*/ 	.short	0x0101


	//----- nvinfo : EIATTR_EXIT_INSTR_OFFSETS
	.align		4
        /*0044*/ 	.byte	0x04, 0x1c
        /*0046*/ 	.short	(.L_43 - .L_42)


	//   ....[0]....
.L_42:
        /*0048*/ 	.word	0x00000070


	//   ....[1]....
        /*004c*/ 	.word	0x00000120


	//----- nvinfo : EIATTR_CBANK_PARAM_SIZE
	.align		4
.L_43:
        /*0050*/ 	.byte	0x03, 0x19
        /*0052*/ 	.short	0x0010


	//----- nvinfo : EIATTR_PARAM_CBANK
	.align		4
        /*0054*/ 	.byte	0x04, 0x0a
        /*0056*/ 	.short	(.L_45 - .L_44)
	.align		4
.L_44:
        /*0058*/ 	.word	index@(.nv.constant0._Z12clear_kernelP6__halfii)
        /*005c*/ 	.short	0x0210
        /*005e*/ 	.short	0x0010


	//----- nvinfo : EIATTR_SW_WAR
	.align		4
.L_45:
        /*0060*/ 	.byte	0x04, 0x36
        /*0062*/ 	.short	(.L_47 - .L_46)
.L_46:
        /*0064*/ 	.word	0x00000008
.L_47:


//--------------------- .nv.callgraph             --------------------------
	.section	.nv.callgraph,"",@"SHT_CUDA_CALLGRAPH"
	.align	4
	.sectionentsize	8
	.align		4
        /*0000*/ 	.word	0x00000000
	.align		4
        /*0004*/ 	.word	0xffffffff
	.align		4
        /*0008*/ 	.word	0x00000000
	.align		4
        /*000c*/ 	.word	0xfffffffe
	.align		4
        /*0010*/ 	.word	0x00000000
	.align		4
        /*0014*/ 	.word	0xfffffffd
	.align		4
        /*0018*/ 	.word	0x00000000
	.align		4
        /*001c*/ 	.word	0xfffffffc


//--------------------- .nv.constant4             --------------------------
	.section	.nv.constant4,"a",@progbits
	.align	8
	.align		8
.nv.constant4:
        /*0000*/ 	.dword	_ZN39_INTERNAL_49c3036d_9_q_gemm_cu_fe294fe14cuda3std3__45__cpo5beginE
	.align		8
        /*0008*/ 	.dword	_ZN39_INTERNAL_49c3036d_9_q_gemm_cu_fe294fe14cuda3std3__45__cpo3endE
	.align		8
        /*0010*/ 	.dword	_ZN39_INTERNAL_49c3036d_9_q_gemm_cu_fe294fe14cuda3std3__45__cpo6cbeginE
	.align		8
        /*0018*/ 	.dword	_ZN39_INTERNAL_49c3036d_9_q_gemm_cu_fe294fe14cuda3std3__45__cpo4cendE
	.align		8
        /*0020*/ 	.dword	_ZN39_INTERNAL_49c3036d_9_q_gemm_cu_fe294fe14cuda3std3__45__cpo6rbeginE
	.align		8
        /*0028*/ 	.dword	_ZN39_INTERNAL_49c3036d_9_q_gemm_cu_fe294fe14cuda3std3__45__cpo4rendE
	.align		8
        /*0030*/ 	.dword	_ZN39_INTERNAL_49c3036d_9_q_gemm_cu_fe294fe14cuda3std3__45__cpo7crbeginE
	.align		8
        /*0038*/ 	.dword	_ZN39_INTERNAL_49c3036d_9_q_gemm_cu_fe294fe14cuda3std3__45__cpo5crendE
	.align		8
        /*0040*/ 	.dword	_ZN39_INTERNAL_49c3036d_9_q_gemm_cu_fe294fe14cuda3std3__441_GLOBAL__N__49c3036d_9_q_gemm_cu_fe294fe16ignoreE
	.align		8
        /*0048*/ 	.dword	_ZN39_INTERNAL_49c3036d_9_q_gemm_cu_fe294fe14cuda3std3__419piecewise_constructE
	.align		8
        /*0050*/ 	.dword	_ZN39_INTERNAL_49c3036d_9_q_gemm_cu_fe294fe14cuda3std3__48in_placeE
	.align		8
        /*0058*/ 	.dword	_ZN39_INTERNAL_49c3036d_9_q_gemm_cu_fe294fe14cuda3std3__420unreachable_sentinelE
	.align		8
        /*0060*/ 	.dword	_ZN39_INTERNAL_49c3036d_9_q_gemm_cu_fe294fe14cuda3std6ranges3__45__cpo4swapE
	.align		8
        /*0068*/ 	.dword	_ZN39_INTERNAL_49c3036d_9_q_gemm_cu_fe294fe14cuda3std6ranges3__45__cpo9iter_moveE
	.align		8
        /*0070*/ 	.dword	_ZN39_INTERNAL_49c3036d_9_q_gemm_cu_fe294fe14cuda3std6ranges3__45__cpo5beginE
	.align		8
        /*0078*/ 	.dword	_ZN39_INTERNAL_49c3036d_9_q_gemm_cu_fe294fe14cuda3std6ranges3__45__cpo3endE
	.align		8
        /*0080*/ 	.dword	_ZN39_INTERNAL_49c3036d_9_q_gemm_cu_fe294fe14cuda3std6ranges3__45__cpo6cbeginE
	.align		8
        /*0088*/ 	.dword	_ZN39_INTERNAL_49c3036d_9_q_gemm_cu_fe294fe14cuda3std6ranges3__45__cpo4cendE
	.align		8
        /*0090*/ 	.dword	_ZN39_INTERNAL_49c3036d_9_q_gemm_cu_fe294fe14cuda3std6ranges3__45__cpo7advanceE
	.align		8
        /*0098*/ 	.dword	_ZN39_INTERNAL_49c3036d_9_q_gemm_cu_fe294fe14cuda3std6ranges3__45__cpo9iter_swapE
	.align		8
        /*00a0*/ 	.dword	_ZN39_INTERNAL_49c3036d_9_q_gemm_cu_fe294fe14cuda3std6ranges3__45__cpo4nextE
	.align		8
        /*00a8*/ 	.dword	_ZN39_INTERNAL_49c3036d_9_q_gemm_cu_fe294fe14cuda3std6ranges3__45__cpo4prevE
	.align		8
        /*00b0*/ 	.dword	_ZN39_INTERNAL_49c3036d_9_q_gemm_cu_fe294fe14cuda3std6ranges3__45__cpo4dataE
	.align		8
        /*00b8*/ 	.dword	_ZN39_INTERNAL_49c3036d_9_q_gemm_cu_fe294fe14cuda3std6ranges3__45__cpo5cdataE
	.align		8
        /*00c0*/ 	.dword	_ZN39_INTERNAL_49c3036d_9_q_gemm_cu_fe294fe14cuda3std6ranges3__45__cpo4sizeE
	.align		8
        /*00c8*/ 	.dword	_ZN39_INTERNAL_49c3036d_9_q_gemm_cu_fe294fe14cuda3std6ranges3__45__cpo5ssizeE
	.align		8
        /*00d0*/ 	.dword	_ZN39_INTERNAL_49c3036d_9_q_gemm_cu_fe294fe14cuda3std6ranges3__45__cpo8distanceE
	.align		8
        /*00d8*/ 	.dword	_ZN39_INTERNAL_49c3036d_9_q_gemm_cu_fe294fe16thrust23THRUST_300001_SM_900_NS6system6detail10sequential3seqE


//--------------------- .text._Z12clear_kernelP6__halfii --------------------------
	.section	.text._Z12clear_kernelP6__halfii,"ax",@progbits
	.align	128
        .global         _Z12clear_kernelP6__halfii
        .type           _Z12clear_kernelP6__halfii,@function
        .size           _Z12clear_kernelP6__halfii,(.L_x_1 - _Z12clear_kernelP6__halfii)
        .other          _Z12clear_kernelP6__halfii,@"STO_CUDA_ENTRY STV_DEFAULT"
_Z12clear_kernelP6__halfii:
.text._Z12clear_kernelP6__halfii:
[----:B------:R-:W-:Y:S01]  /*0000*/  LDC R1, c[0x0][0x28] ;  /* 0x00000a00ff017b82 */ /* 0x000fe20000000800 */
[----:B------:R-:W0:Y:S01]  /*0010*/  S2R R0, SR_CTAID.X ;  /* 0x0000000000007919 */ /* 0x000e220000002500 */
[----:B------:R-:W-:Y:S01]  /*0020*/  ULDC UR6, c[0x0][0x21c] ;  /* 0x0000870000067ab9 */ /* 0x000fe20000000800 */
[----:B------:R-:W0:Y:S02]  /*0030*/  S2R R3, SR_TID.X ;  /* 0x0000000000037919 */ /* 0x000e240000002100 */
[----:B0-----:R-:W-:-:S04]  /*0040*/  IMAD R0, R0, 0x100, R3 ;  /* 0x0000010000007824 */ /* 0x001fc800078e0203 */
[----:B------:R-:W-:-:S05]  /*0050*/  IMAD.SHL.U32 R0, R0, 0x8, RZ ;  /* 0x0000000800007824 */ /* 0x000fca00078e00ff */
[----:B------:R-:W-:-:S13]  /*0060*/  ISETP.GE.AND P0, PT, R0, UR6, PT ;  /* 0x0000000600007c0c */ /* 0x000fda000bf06270 */
[----:B------:R-:W-:Y:S05]  /*0070*/  @P0 EXIT ;  /* 0x000000000000094d */ /* 0x000fea0003800000 */
[----:B------:R-:W0:Y:S01]  /*0080*/  S2R R3, SR_CTAID.Y ;  /* 0x0000000000037919 */ /* 0x000e220000002600 */
[----:B------:R-:W-:Y:S01]  /*0090*/  SHF.R.S32.HI R2, RZ, 0x1f, R0 ;  /* 0x0000001fff027819 */ /* 0x000fe20000011400 */
[----:B------:R-:W-:Y:S01]  /*00a0*/  ULDC.64 UR4, c[0x0][0x210] ;  /* 0x0000840000047ab9 */ /* 0x000fe20000000a00 */
[----:B0-----:R-:W-:-:S05]  /*00b0*/  IMAD R3, R3, UR6, RZ ;  /* 0x0000000603037c24 */ /* 0x001fca000f8e02ff */
[----:B------:R-:W-:-:S04]  /*00c0*/  IADD3 R0, P0, R0, R3, RZ ;  /* 0x0000000300007210 */ /* 0x000fc80007f1e0ff */
[----:B------:R-:W-:Y:S02]  /*00d0*/  LEA.HI.X.SX32 R3, R3, R2, 0x1, P0 ;  /* 0x0000000203037211 */ /* 0x000fe400000f0eff */
[----:B------:R-:W-:-:S04]  /*00e0*/  LEA R2, P0, R0, UR4, 0x1 ;  /* 0x0000000400027c11 */ /* 0x000fc8000f8008ff */
[----:B------:R-:W-:Y:S01]  /*00f0*/  LEA.HI.X R3, R0, UR5, R3, 0x1, P0 ;  /* 0x0000000500037c11 */ /* 0x000fe200080f0c03 */
[----:B------:R-:W-:-:S04]  /*0100*/  ULDC.64 UR4, c[0x0][0x208] ;  /* 0x0000820000047ab9 */ /* 0x000fc80000000a00 */
[----:B------:R-:W-:Y:S01]  /*0110*/  STG.E.128 desc[UR4][R2.64], RZ ;  /* 0x000000ff02007986 */ /* 0x000fe2000c101d04 */
[----:B------:R-:W-:Y:S05]  /*0120*/  EXIT ;  /* 0x000000000000794d */ /* 0x000fea0003800000 */
.L_x_0:
[----:B------:R-:W-:-:S00]  /*0130*/  BRA `(.L_x_0) ;  /* 0xfffffffc00fc7947 */ /* 0x000fc0000383ffff */
[----:B------:R-:W-:-:S00]  /*0140*/  NOP ;  /* 0x0000000000007918 */ /* 0x000fc00000000000 */
        /* <DEDUP_REMOVED lines=11> */
.L_x_1:


//--------------------- .nv.shared.reserved.0     --------------------------
	.section	.nv.shared.reserved.0,"aw",@nobits
	.weak		__nv_reservedSMEM_offset_0_alias
	.size		__nv_reservedSMEM_offset_0_alias, 0, 0
	.other		__nv_reservedSMEM_offset_0_alias,@"STO_CUDA_RESERVED_SHARED STV_DEFAULT"
__nv_reservedSMEM_offset_0_alias:
	.zero		0


//--------------------- .nv.global                --------------------------
	.section	.nv.global,"aw",@nobits
.nv.global:
	.type		_ZN39_INTERNAL_49c3036d_9_q_gemm_cu_fe294fe14cuda3std3__48in_placeE,@object
	.size		_ZN39_INTERNAL_49c3036d_9_q_gemm_cu_fe294fe14cuda3std3__48in_placeE,(_ZN39_INTERNAL_49c3036d_9_q_gemm_cu_fe294fe14cuda3std6ranges3__45__cpo8distanceE - _ZN39_INTERNAL_49c3036d_9_q_gemm_cu_fe294fe14cuda3std3__48in_placeE)
_ZN39_INTERNAL_49c3036d_9_q_gemm_cu_fe294fe14cuda3std3__48in_placeE:
	.zero		1
	.type		_ZN39_INTERNAL_49c3036d_9_q_gemm_cu_fe294fe14cuda3std6ranges3__45__cpo8distanceE,@object
	.size		_ZN39_INTERNAL_49c3036d_9_q_gemm_cu_fe294fe14cuda3std6ranges3__45__cpo8distanceE,(_ZN39_INTERNAL_49c3036d_9_q_gemm_cu_fe294fe14cuda3std3__45__cpo6cbeginE - _ZN39_INTERNAL_49c3036d_9_q_gemm_cu_fe294fe14cuda3std6ranges3__45__cpo8distanceE)
_ZN39_INTERNAL_49c3036d_9_q_gemm_cu_fe294fe14cuda3std6ranges3__45__cpo8distanceE:
	.zero		1
	.type		_ZN39_INTERNAL_49c3036d_9_q_gemm_cu_fe294fe14cuda3std3__45__cpo6cbeginE,@object
	.size		_ZN39_INTERNAL_49c3036d_9_q_gemm_cu_fe294fe14cuda3std3__45__cpo6cbeginE,(_ZN39_INTERNAL_49c3036d_9_q_gemm_cu_fe294fe14cuda3std6ranges3__45__cpo7advanceE - _ZN39_INTERNAL_49c3036d_9_q_gemm_cu_fe294fe14cuda3std3__45__cpo6cbeginE)
_ZN39_INTERNAL_49c3036d_9_q_gemm_cu_fe294fe14cuda3std3__45__cpo6cbeginE:
	.zero		1
	.type		_ZN39_INTERNAL_49c3036d_9_q_gemm_cu_fe294fe14cuda3std6ranges3__45__cpo7advanceE,@object
	.size		_ZN39_INTERNAL_49c3036d_9_q_gemm_cu_fe294fe14cuda3std6ranges3__45__cpo7advanceE,(_ZN39_INTERNAL_49c3036d_9_q_gemm_cu_fe294fe14cuda3std3__45__cpo7crbeginE - _ZN39_INTERNAL_49c3036d_9_q_gemm_cu_fe294fe14cuda3std6ranges3__45__cpo7advanceE)
_ZN39_INTERNAL_49c3036d_9_q_gemm_cu_fe294fe14cuda3std6ranges3__45__cpo7advanceE:
	.zero		1
	.type		_ZN39_INTERNAL_49c3036d_9_q_gemm_cu_fe294fe14cuda3std3__45__cpo7crbeginE,@object
	.size		_ZN39_INTERNAL_49c3036d_9_q_gemm_cu_fe294fe14cuda3std3__45__cpo7crbeginE,(_ZN39_INTERNAL_49c3036d_9_q_gemm_cu_fe294fe14cuda3std6ranges3__45__cpo4dataE - _ZN39_INTERNAL_49c3036d_9_q_gemm_cu_fe294fe14cuda3std3__45__cpo7crbeginE)
_ZN39_INTERNAL_49c3036d_9_q_gemm_cu_fe294fe14cuda3std3__45__cpo7crbeginE:
	.zero		1
	.type		_ZN39_INTERNAL_49c3036d_9_q_gemm_cu_fe294fe14cuda3std6ranges3__45__cpo4dataE,@object
	.size		_ZN39_INTERNAL_49c3036d_9_q_gemm_cu_fe294fe14cuda3std6ranges3__45__cpo4dataE,(_ZN39_INTERNAL_49c3036d_9_q_gemm_cu_fe294fe14cuda3std6ranges3__45__cpo5beginE - _ZN39_INTERNAL_49c3036d_9_q_gemm_cu_fe294fe14cuda3std6ranges3__45__cpo4dataE)
_ZN39_INTERNAL_49c3036d_9_q_gemm_cu_fe294fe14cuda3std6ranges3__45__cpo4dataE:
	.zero		1
	.type		_ZN39_INTERNAL_49c3036d_9_q_gemm_cu_fe294fe14cuda3std6ranges3__45__cpo5beginE,@object
	.size		_ZN39_INTERNAL_49c3036d_9_q_gemm_cu_fe294fe14cuda3std6ranges3__45__cpo5beginE,(_ZN39_INTERNAL_49c3036d_9_q_gemm_cu_fe294fe14cuda3std3__441_GLOBAL__N__49c3036d_9_q_gemm_cu_fe294fe16ignoreE - _ZN39_INTERNAL_49c3036d_9_q_gemm_cu_fe294fe14cuda3std6ranges3__45__cpo5beginE)
_ZN39_INTERNAL_49c3036d_9_q_gemm_cu_fe294fe14cuda3std6ranges3__45__cpo5beginE:
	.zero		1
	.type		_ZN39_INTERNAL_49c3036d_9_q_gemm_cu_fe294fe14cuda3std3__441_GLOBAL__N__49c3036d_9_q_gemm_cu_fe294fe16ignoreE,@object
	.size		_ZN39_INTERNAL_49c3036d_9_q_gemm_cu_fe294fe14cuda3std3__441_GLOBAL__N__49c3036d_9_q_gemm_cu_fe294fe16ignoreE,(_ZN39_INTERNAL_49c3036d_9_q_gemm_cu_fe294fe14cuda3std6ranges3__45__cpo4sizeE - _ZN39_INTERNAL_49c3036d_9_q_gemm_cu_fe294fe14cuda3std3__441_GLOBAL__N__49c3036d_9_q_gemm_cu_fe294fe16ignoreE)
_ZN39_INTERNAL_49c3036d_9_q_gemm_cu_fe294fe14cuda3std3__441_GLOBAL__N__49c3036d_9_q_gemm_cu_fe294fe16ignoreE:
	.zero		1
	.type		_ZN39_INTERNAL_49c3036d_9_q_gemm_cu_fe294fe14cuda3std6ranges3__45__cpo4sizeE,@object
	.size		_ZN39_INTERNAL_49c3036d_9_q_gemm_cu_fe294fe14cuda3std6ranges3__45__cpo4sizeE,(_ZN39_INTERNAL_49c3036d_9_q_gemm_cu_fe294fe14cuda3std3__45__cpo5beginE - _ZN39_INTERNAL_49c3036d_9_q_gemm_cu_fe294fe14cuda3std6ranges3__45__cpo4sizeE)
_ZN39_INTERNAL_49c3036d_9_q_gemm_cu_fe294fe14cuda3std6ranges3__45__cpo4sizeE:
	.zero		1
	.type		_ZN39_INTERNAL_49c3036d_9_q_gemm_cu_fe294fe14cuda3std3__45__cpo5beginE,@object
	.size		_ZN39_INTERNAL_49c3036d_9_q_gemm_cu_fe294fe14cuda3std3__45__cpo5beginE,(_ZN39_INTERNAL_49c3036d_9_q_gemm_cu_fe294fe14cuda3std6ranges3__45__cpo6cbeginE - _ZN39_INTERNAL_49c3036d_9_q_gemm_cu_fe294fe14cuda3std3__45__cpo5beginE)
_ZN39_INTERNAL_49c3036d_9_q_gemm_cu_fe294fe14cuda3std3__45__cpo5beginE:
	.zero		1
	.type		_ZN39_INTERNAL_49c3036d_9_q_gemm_cu_fe294fe14cuda3std6ranges3__45__cpo6cbeginE,@object
	.size		_ZN39_INTERNAL_49c3036d_9_q_gemm_cu_fe294fe14cuda3std6ranges3__45__cpo6cbeginE,(_ZN39_INTERNAL_49c3036d_9_q_gemm_cu_fe294fe14cuda3std3__45__cpo6rbeginE - _ZN39_INTERNAL_49c3036d_9_q_gemm_cu_fe294fe14cuda3std6ranges3__45__cpo6cbeginE)
_ZN39_INTERNAL_49c3036d_9_q_gemm_cu_fe294fe14cuda3std6ranges3__45__cpo6cbeginE:
	.zero		1
	.type		_ZN39_INTERNAL_49c3036d_9_q_gemm_cu_fe294fe14cuda3std3__45__cpo6rbeginE,@object
	.size		_ZN39_INTERNAL_49c3036d_9_q_gemm_cu_fe294fe14cuda3std3__45__cpo6rbeginE,(_ZN39_INTERNAL_49c3036d_9_q_gemm_cu_fe294fe14cuda3std6ranges3__45__cpo4nextE - _ZN39_INTERNAL_49c3036d_9_q_gemm_cu_fe294fe14cuda3std3__45__cpo6rbeginE)
_ZN39_INTERNAL_49c3036d_9_q_gemm_cu_fe294fe14cuda3std3__45__cpo6rbeginE:
	.zero		1
	.type		_ZN39_INTERNAL_49c3036d_9_q_gemm_cu_fe294fe14cuda3std6ranges3__45__cpo4nextE,@object
	.size		_ZN39_INTERNAL_49c3036d_9_q_gemm_cu_fe294fe14cuda3std6ranges3__45__cpo4nextE,(_ZN39_INTERNAL_49c3036d_9_q_gemm_cu_fe294fe14cuda3std6ranges3__45__cpo4swapE - _ZN39_INTERNAL_49c3036d_9_q_gemm_cu_fe294fe14cuda3std6ranges3__45__cpo4nextE)
_ZN39_INTERNAL_49c3036d_9_q_gemm_cu_fe294fe14cuda3std6ranges3__45__cpo4nextE:
	.zero		1
	.type		_ZN39_INTERNAL_49c3036d_9_q_gemm_cu_fe294fe14cuda3std6ranges3__45__cpo4swapE,@object
	.size		_ZN39_INTERNAL_49c3036d_9_q_gemm_cu_fe294fe14cuda3std6ranges3__45__cpo4swapE,(_ZN39_INTERNAL_49c3036d_9_q_gemm_cu_fe294fe14cuda3std3__420unreachable_sentinelE - _ZN39_INTERNAL_49c3036d_9_q_gemm_cu_fe294fe14cuda3std6ranges3__45__cpo4swapE)
_ZN39_INTERNAL_49c3036d_9_q_gemm_cu_fe294fe14cuda3std6ranges3__45__cpo4swapE:
	.zero		1
	.type		_ZN39_INTERNAL_49c3036d_9_q_gemm_cu_fe294fe14cuda3std3__420unreachable_sentinelE,@object
	.size		_ZN39_INTERNAL_49c3036d_9_q_gemm_cu_fe294fe14cuda3std3__420unreachable_sentinelE,(_ZN39_INTERNAL_49c3036d_9_q_gemm_cu_fe294fe16thrust23THRUST_300001_SM_900_NS6system6detail10sequential3seqE - _ZN39_INTERNAL_49c3036d_9_q_gemm_cu_fe294fe14cuda3std3__420unreachable_sentinelE)
_ZN39_INTERNAL_49c3036d_9_q_gemm_cu_fe294fe14cuda3std3__420unreachable_sentinelE:
	.zero		1
	.type		_ZN39_INTERNAL_49c3036d_9_q_gemm_cu_fe294fe16thrust23THRUST_300001_SM_900_NS6system6detail10sequential3seqE,@object
	.size		_ZN39_INTERNAL_49c3036d_9_q_gemm_cu_fe294fe16thrust23THRUST_300001_SM_900_NS6system6detail10sequential3seqE,(_ZN39_INTERNAL_49c3036d_9_q_gemm_cu_fe294fe14cuda3std3__45__cpo4cendE - _ZN39_INTERNAL_49c3036d_9_q_gemm_cu_fe294fe16thrust23THRUST_300001_SM_900_NS6system6detail10sequential3seqE)
_ZN39_INTERNAL_49c3036d_9_q_gemm_cu_fe294fe16thrust23THRUST_300001_SM_900_NS6system6detail10sequential3seqE:
	.zero		1
	.type		_ZN39_INTERNAL_49c3036d_9_q_gemm_cu_fe294fe14cuda3std3__45__cpo4cendE,@object
	.size		_ZN39_INTERNAL_49c3036d_9_q_gemm_cu_fe294fe14cuda3std3__45__cpo4cendE,(_ZN39_INTERNAL_49c3036d_9_q_gemm_cu_fe294fe14cuda3std6ranges3__45__cpo9iter_swapE - _ZN39_INTERNAL_49c3036d_9_q_gemm_cu_fe294fe14cuda3std3__45__cpo4cendE)
_ZN39_INTERNAL_49c3036d_9_q_gemm_cu_fe294fe14cuda3std3__45__cpo4cendE:
	.zero		1
	.type		_ZN39_INTERNAL_49c3036d_9_q_gemm_cu_fe294fe14cuda3std6ranges3__45__cpo9iter_swapE,@object
	.size		_ZN39_INTERNAL_49c3036d_9_q_gemm_cu_fe294fe14cuda3std6ranges3__45__cpo9iter_swapE,(_ZN39_INTERNAL_49c3036d_9_q_gemm_cu_fe294fe14cuda3std3__45__cpo5crendE - _ZN39_INTERNAL_49c3036d_9_q_gemm_cu_fe294fe14cuda3std6ranges3__45__cpo9iter_swapE)
_ZN39_INTERNAL_49c3036d_9_q_gemm_cu_fe294fe14cuda3std6ranges3__45__cpo9iter_swapE:
	.zero		1
	.type		_ZN39_INTERNAL_49c3036d_9_q_gemm_cu_fe294fe14cuda3std3__45__cpo5crendE,@object
	.size		_ZN39_INTERNAL_49c3036d_9_q_gemm_cu_fe294fe14cuda3std3__45__cpo5crendE,(_ZN39_INTERNAL_49c3036d_9_q_gemm_cu_fe294fe14cuda3std6ranges3__45__cpo5cdataE - _ZN39_INTERNAL_49c3036d_9_q_gemm_cu_fe294fe14cuda3std3__45__cpo5crendE)
_ZN39_INTERNAL_49c3036d_9_q_gemm_cu_fe294fe14cuda3std3__45__cpo5crendE:
	.zero		1
	.type		_ZN39_INTERNAL_49c3036d_9_q_gemm_cu_fe294fe14cuda3std6ranges3__45__cpo5cdataE,@object
	.size		_ZN39_INTERNAL_49c3036d_9_q_gemm_cu_fe294fe14cuda3std6ranges3__45__cpo5cdataE,(_ZN39_INTERNAL_49c3036d_9_q_gemm_cu_fe294fe14cuda3std6ranges3__45__cpo3endE - _ZN39_INTERNAL_49c3036d_9_q_gemm_cu_fe294fe14cuda3std6ranges3__45__cpo5cdataE)
_ZN39_INTERNAL_49c3036d_9_q_gemm_cu_fe294fe14cuda3std6ranges3__45__cpo5cdataE:
	.zero		1
	.type		_ZN39_INTERNAL_49c3036d_9_q_gemm_cu_fe294fe14cuda3std6ranges3__45__cpo3endE,@object
	.size		_ZN39_INTERNAL_49c3036d_9_q_gemm_cu_fe294fe14cuda3std6ranges3__45__cpo3endE,(_ZN39_INTERNAL_49c3036d_9_q_gemm_cu_fe294fe14cuda3std3__419piecewise_constructE - _ZN39_INTERNAL_49c3036d_9_q_gemm_cu_fe294fe14cuda3std6ranges3__45__cpo3endE)
_ZN39_INTERNAL_49c3036d_9_q_gemm_cu_fe294fe14cuda3std6ranges3__45__cpo3endE:
	.zero		1
	.type		_ZN39_INTERNAL_49c3036d_9_q_gemm_cu_fe294fe14cuda3std3__419piecewise_constructE,@object
	.size		_ZN39_INTERNAL_49c3036d_9_q_gemm_cu_fe294fe14cuda3std3__419piecewise_constructE,(_ZN39_INTERNAL_49c3036d_9_q_gemm_cu_fe294fe14cuda3std6ranges3__45__cpo5ssizeE - _ZN39_INTERNAL_49c3036d_9_q_gemm_cu_fe294fe14cuda3std3__419piecewise_constructE)
_ZN39_INTERNAL_49c3036d_9_q_gemm_cu_fe294fe14cuda3std3__419piecewise_constructE:
	.zero		1
	.type		_ZN39_INTERNAL_49c3036d_9_q_gemm_cu_fe294fe14cuda3std6ranges3__45__cpo5ssizeE,@object
	.size		_ZN39_INTERNAL_49c3036d_9_q_gemm_cu_fe294fe14cuda3std6ranges3__45__cpo5ssizeE,(_ZN39_INTERNAL_49c3036d_9_q_gemm_cu_fe294fe14cuda3std3__45__cpo3endE - _ZN39_INTERNAL_49c3036d_9_q_gemm_cu_fe294fe14cuda3std6ranges3__45__cpo5ssizeE)
_ZN39_INTERNAL_49c3036d_9_q_gemm_cu_fe294fe14cuda3std6ranges3__45__cpo5ssizeE:
	.zero		1
	.type		_ZN39_INTERNAL_49c3036d_9_q_gemm_cu_fe294fe14cuda3std3__45__cpo3endE,@object
	.size		_ZN39_INTERNAL_49c3036d_9_q_gemm_cu_fe294fe14cuda3std3__45__cpo3endE,(_ZN39_INTERNAL_49c3036d_9_q_gemm_cu_fe294fe14cuda3std6ranges3__45__cpo4cendE - _ZN39_INTERNAL_49c3036d_9_q_gemm_cu_fe294fe14cuda3std3__45__cpo3endE)
_ZN39_INTERNAL_49c3036d_9_q_gemm_cu_fe294fe14cuda3std3__45__cpo3endE:
	.zero		1
	.type		_ZN39_INTERNAL_49c3036d_9_q_gemm_cu_fe294fe14cuda3std6ranges3__45__cpo4cendE,@object
	.size		_ZN39_INTERNAL_49c3036d_9_q_gemm_cu_fe294fe14cuda3std6ranges3__45__cpo4cendE,(_ZN39_INTERNAL_49c3036d_9_q_gemm_cu_fe294fe14cuda3std3__45__cpo4rendE - _ZN39_INTERNAL_49c3036d_9_q_gemm_cu_fe294fe14cuda3std6ranges3__45__cpo4cendE)
_ZN39_INTERNAL_49c3036d_9_q_gemm_cu_fe294fe14cuda3std6ranges3__45__cpo4cendE:
	.zero		1
	.type		_ZN39_INTERNAL_49c3036d_9_q_gemm_cu_fe294fe14cuda3std3__45__cpo4rendE,@object
	.size		_ZN39_INTERNAL_49c3036d_9_q_gemm_cu_fe294fe14cuda3std3__45__cpo4rendE,(_ZN39_INTERNAL_49c3036d_9_q_gemm_cu_fe294fe14cuda3std6ranges3__45__cpo4prevE - _ZN39_INTERNAL_49c3036d_9_q_gemm_cu_fe294fe14cuda3std3__45__cpo4rendE)
_ZN39_INTERNAL_49c3036d_9_q_gemm_cu_fe294fe14cuda3std3__45__cpo4rendE:
	.zero		1
	.type		_ZN39_INTERNAL_49c3036d_9_q_gemm_cu_fe294fe14cuda3std6ranges3__45__cpo4prevE,@object
	.size		_ZN39_INTERNAL_49c3036d_9_q_gemm_cu_fe294fe14cuda3std6ranges3__45__cpo4prevE,(_ZN39_INTERNAL_49c3036d_9_q_gemm_cu_fe294fe14cuda3std6ranges3__45__cpo9iter_moveE - _ZN39_INTERNAL_49c3036d_9_q_gemm_cu_fe294fe14cuda3std6ranges3__45__cpo4prevE)
_ZN39_INTERNAL_49c3036d_9_q_gemm_cu_fe294fe14cuda3std6ranges3__45__cpo4prevE:
	.zero		1
	.type		_ZN39_INTERNAL_49c3036d_9_q_gemm_cu_fe294fe14cuda3std6ranges3__45__cpo9iter_moveE,@object
	.size		_ZN39_INTERNAL_49c3036d_9_q_gemm_cu_fe294fe14cuda3std6ranges3__45__cpo9iter_moveE,(.L_13 - _ZN39_INTERNAL_49c3036d_9_q_gemm_cu_fe294fe14cuda3std6ranges3__45__cpo9iter_moveE)
_ZN39_INTERNAL_49c3036d_9_q_gemm_cu_fe294fe14cuda3std6ranges3__45__cpo9iter_moveE:
	.zero		1
.L_13:


//--------------------- .nv.constant0._Z12clear_kernelP6__halfii --------------------------
	.section	.nv.constant0._Z12clear_kernelP6__halfii,"a",@progbits
	.sectionflags	@""
	.align	4
.nv.constant0._Z12clear_kernelP6__halfii:
	.zero		544


//--------------------- SYMBOLS --------------------------

	.type		.nv.reservedSmem.offset0,@object
	.size		.nv.reservedSmem.offset0,0x4
